	.version 1.4
	.target sm_10, map_f64_to_f32
	// compiled with /usr/lib/nvidia-cuda-toolkit/lib//be
	// nvopencc 4.1 built on 2013-07-17

	//-----------------------------------------------------------
	// Compiling /tmp/tmpxft_00005f82_00000000-9_DYbinaryentropy.cpp3.i (/tmp/ccBI#.02gMBw)
	//-----------------------------------------------------------

	//-----------------------------------------------------------
	// Options:
	//-----------------------------------------------------------
	//  Target:ptx, ISA:sm_10, Endian:little, Pointer Size:64
	//  -O3	(Optimization level)
	//  -g0	(Debug level)
	//  -m2	(Report advisories)
	//-----------------------------------------------------------

	.file	1	"<command-line>"
	.file	2	"/usr/include/stdc-predef.h"
	.file	3	"/tmp/tmpxft_00005f82_00000000-8_DYbinaryentropy.cudafe2.gpu"
	.file	4	"/usr/lib/gcc/x86_64-linux-gnu/4.8/include/stddef.h"
	.file	5	"/usr/include/crt/device_runtime.h"
	.file	6	"/usr/include/host_defines.h"
	.file	7	"/usr/include/builtin_types.h"
	.file	8	"/usr/include/device_types.h"
	.file	9	"/usr/include/driver_types.h"
	.file	10	"/usr/include/surface_types.h"
	.file	11	"/usr/include/texture_types.h"
	.file	12	"/usr/include/vector_types.h"
	.file	13	"/usr/include/device_launch_parameters.h"
	.file	14	"/usr/include/crt/storage_class.h"
	.file	15	"DYbinaryentropy.cu"
	.file	16	"/usr/include/common_functions.h"
	.file	17	"/usr/include/math_functions.h"
	.file	18	"/usr/include/math_constants.h"
	.file	19	"/usr/include/device_functions.h"
	.file	20	"/usr/include/sm_11_atomic_functions.h"
	.file	21	"/usr/include/sm_12_atomic_functions.h"
	.file	22	"/usr/include/sm_13_double_functions.h"
	.file	23	"/usr/include/sm_20_atomic_functions.h"
	.file	24	"/usr/include/sm_32_atomic_functions.h"
	.file	25	"/usr/include/sm_35_atomic_functions.h"
	.file	26	"/usr/include/sm_20_intrinsics.h"
	.file	27	"/usr/include/sm_30_intrinsics.h"
	.file	28	"/usr/include/sm_32_intrinsics.h"
	.file	29	"/usr/include/sm_35_intrinsics.h"
	.file	30	"/usr/include/surface_functions.h"
	.file	31	"/usr/include/texture_fetch_functions.h"
	.file	32	"/usr/include/texture_indirect_functions.h"
	.file	33	"/usr/include/surface_indirect_functions.h"
	.file	34	"/usr/include/math_functions_dbl_ptx1.h"


	.entry DYbinaryentropy (
		.param .s32 __cudaparm_DYbinaryentropy_lengthX,
		.param .u64 __cudaparm_DYbinaryentropy_x,
		.param .u64 __cudaparm_DYbinaryentropy_y,
		.param .u64 __cudaparm_DYbinaryentropy_t,
		.param .u64 __cudaparm_DYbinaryentropy_z)
	{
	.reg .u16 %rh<4>;
	.reg .u32 %r<6>;
	.reg .u64 %rd<11>;
	.reg .f32 %f<8>;
	.reg .f64 %fd<14>;
	.reg .pred %p<3>;
	.loc	15	3	0
$LDWbegin_DYbinaryentropy:
	mov.u16 	%rh1, %ctaid.x;
	mov.u16 	%rh2, %ntid.x;
	mul.wide.u16 	%r1, %rh1, %rh2;
	cvt.u32.u16 	%r2, %tid.x;
	add.u32 	%r3, %r2, %r1;
	ld.param.s32 	%r4, [__cudaparm_DYbinaryentropy_lengthX];
	setp.le.s32 	%p1, %r4, %r3;
	@%p1 bra 	$Lt_0_1026;
	.loc	15	8	0
	cvt.s64.s32 	%rd1, %r3;
	mul.wide.s32 	%rd2, %r3, 8;
	ld.param.u64 	%rd3, [__cudaparm_DYbinaryentropy_y];
	add.u64 	%rd4, %rd3, %rd2;
	ld.global.f64 	%fd1, [%rd4+0];
	ld.param.u64 	%rd5, [__cudaparm_DYbinaryentropy_x];
	add.u64 	%rd6, %rd5, %rd2;
	ld.global.f64 	%fd2, [%rd6+0];
	sub.f64 	%fd3, %fd1, %fd2;
	mov.f64 	%fd4, 0d3ff0000000000000;	// 1
	sub.f64 	%fd5, %fd4, %fd1;
	mul.f64 	%fd6, %fd1, %fd5;
	cvt.rn.f32.f64 	%f1, %fd3;
	cvt.rn.f32.f64 	%f2, %fd6;
	div.approx.f32 	%f3, %f1, %f2;
	cvt.f64.f32 	%fd7, %f3;
	ld.param.u64 	%rd7, [__cudaparm_DYbinaryentropy_t];
	ld.global.f64 	%fd8, [%rd7+0];
	mul.f64 	%fd9, %fd7, %fd8;
	ld.param.u64 	%rd8, [__cudaparm_DYbinaryentropy_z];
	add.u64 	%rd9, %rd8, %rd2;
	cvt.rn.f32.f64 	%f4, %fd9;
	.loc	15	3	0
	ld.param.s32 	%r4, [__cudaparm_DYbinaryentropy_lengthX];
	.loc	15	8	0
	cvt.rn.f32.s32 	%f5, %r4;
	div.approx.f32 	%f6, %f4, %f5;
	cvt.f64.f32 	%fd10, %f6;
	ld.global.f64 	%fd11, [%rd9+0];
	add.f64 	%fd12, %fd10, %fd11;
	st.global.f64 	[%rd9+0], %fd12;
$Lt_0_1026:
	.loc	15	10	0
	exit;
$LDWend_DYbinaryentropy:
	} // DYbinaryentropy



// ===== COMPILED SASS (sm_100) =====

	.target	sm_100

	.elftype	@"ET_EXEC"


//--------------------- .note.nv.tkinfo           --------------------------
	.section	.note.nv.tkinfo,"",@"SHT_NOTE"
	.sectionflags	@"SHF_NOTE_NV_TKINFO"
	.tkinfo
        /*0018*/ 	.word	0x00000002
        /*0030*/ 	.string	""
        /*0030*/ 	.string	"ptxas"
        /*0030*/ 	.string	"Cuda compilation tools, release 13.0, V13.0.88"
        /*0030*/ 	.string	"Build cuda_13.0.r13.0/compiler.36424714_0"
        /*0030*/ 	.string	"-arch sm_100 "



//--------------------- .note.nv.cuinfo           --------------------------
	.section	.note.nv.cuinfo,"",@"SHT_NOTE"
	.sectionflags	@"SHF_NOTE_NV_CUINFO"
        /*0018*/ 	.short	0x0002
        /*001a*/ 	.short	0x000a
        /*001c*/ 	.short	0x0082
	.zero		2


//--------------------- .nv.info                  --------------------------
	.section	.nv.info,"",@"SHT_CUDA_INFO"
	.align	4


	//----- nvinfo : EIATTR_REGCOUNT
	.align		4
        /*0000*/ 	.byte	0x04, 0x2f
        /*0002*/ 	.short	(.L_1 - .L_0)
	.align		4
.L_0:
        /*0004*/ 	.word	index@(DYbinaryentropy)
        /*0008*/ 	.word	0x00000012


	//----- nvinfo : EIATTR_FRAME_SIZE
	.align		4
.L_1:
        /*000c*/ 	.byte	0x04, 0x11
        /*000e*/ 	.short	(.L_3 - .L_2)
	.align		4
.L_2:
        /*0010*/ 	.word	index@(DYbinaryentropy)
        /*0014*/ 	.word	0x00000000


	//----- nvinfo : EIATTR_MIN_STACK_SIZE
	.align		4
.L_3:
        /*0018*/ 	.byte	0x04, 0x12
        /*001a*/ 	.short	(.L_5 - .L_4)
	.align		4
.L_4:
        /*001c*/ 	.word	index@(DYbinaryentropy)
        /*0020*/ 	.word	0x00000000
.L_5:


//--------------------- .nv.compat                --------------------------
	.section	.nv.compat,"",@"SHT_CUDA_COMPAT_INFO"
	.align	4
        /*0000*/ 	.byte	0x02, 0x09, 0x00, 0x00, 0x02, 0x02, 0x01, 0x00, 0x02, 0x05, 0x05, 0x00, 0x03, 0x07, 0x01, 0x01
        /*0010*/ 	.byte	0x02, 0x03, 0x00, 0x00, 0x02, 0x06, 0x01, 0x00, 0x04, 0x0b, 0x08, 0x00, 0x01, 0x00, 0x00, 0x00
        /*0020*/ 	.byte	0x00, 0x00, 0x00, 0x00


//--------------------- .nv.info.DYbinaryentropy  --------------------------
	.section	.nv.info.DYbinaryentropy,"",@"SHT_CUDA_INFO"
	.sectionflags	@""
	.align	4


	//----- nvinfo : EIATTR_CUDA_API_VERSION
	.align		4
        /*0000*/ 	.byte	0x04, 0x37
        /*0002*/ 	.short	(.L_7 - .L_6)
.L_6:
        /*0004*/ 	.word	0x00000082


	//----- nvinfo : EIATTR_KPARAM_INFO
	.align		4
.L_7:
        /*0008*/ 	.byte	0x04, 0x17
        /*000a*/ 	.short	(.L_9 - .L_8)
.L_8:
        /*000c*/ 	.word	0x00000000
        /*0010*/ 	.short	0x0004
        /*0012*/ 	.short	0x0020
        /*0014*/ 	.byte	0x00, 0xf0, 0x21, 0x00


	//----- nvinfo : EIATTR_KPARAM_INFO
	.align		4
.L_9:
        /*0018*/ 	.byte	0x04, 0x17
        /*001a*/ 	.short	(.L_11 - .L_10)
.L_10:
        /*001c*/ 	.word	0x00000000
        /*0020*/ 	.short	0x0003
        /*0022*/ 	.short	0x0018
        /*0024*/ 	.byte	0x00, 0xf0, 0x21, 0x00


	//----- nvinfo : EIATTR_KPARAM_INFO
	.align		4
.L_11:
        /*0028*/ 	.byte	0x04, 0x17
        /*002a*/ 	.short	(.L_13 - .L_12)
.L_12:
        /*002c*/ 	.word	0x00000000
        /*0030*/ 	.short	0x0002
        /*0032*/ 	.short	0x0010
        /*0034*/ 	.byte	0x00, 0xf0, 0x21, 0x00


	//----- nvinfo : EIATTR_KPARAM_INFO
	.align		4
.L_13:
        /*0038*/ 	.byte	0x04, 0x17
        /*003a*/ 	.short	(.L_15 - .L_14)
.L_14:
        /*003c*/ 	.word	0x00000000
        /*0040*/ 	.short	0x0001
        /*0042*/ 	.short	0x0008
        /*0044*/ 	.byte	0x00, 0xf0, 0x21, 0x00


	//----- nvinfo : EIATTR_KPARAM_INFO
	.align		4
.L_15:
        /*0048*/ 	.byte	0x04, 0x17
        /*004a*/ 	.short	(.L_17 - .L_16)
.L_16:
        /*004c*/ 	.word	0x00000000
        /*0050*/ 	.short	0x0000
        /*0052*/ 	.short	0x0000
        /*0054*/ 	.byte	0x00, 0xf0, 0x11, 0x00


	//----- nvinfo : EIATTR_SPARSE_MMA_MASK
	.align		4
.L_17:
        /*0058*/ 	.byte	0x03, 0x50
        /*005a*/ 	.short	0x0000


	//----- nvinfo : EIATTR_MAXREG_COUNT
	.align		4
        /*005c*/ 	.byte	0x03, 0x1b
        /*005e*/ 	.short	0x00ff


	//----- nvinfo : EIATTR_MERCURY_ISA_VERSION
	.align		4
        /*0060*/ 	.byte	0x03, 0x5f
        /*0062*/ 	.short	0x0101


	//----- nvinfo : EIATTR_VRC_CTA_INIT_COUNT
	.align		4
        /*0064*/ 	.byte	0x02, 0x4a
	.zero		1
	.zero		1


	//----- nvinfo : EIATTR_EXIT_INSTR_OFFSETS
	.align		4
        /*0068*/ 	.byte	0x04, 0x1c
        /*006a*/ 	.short	(.L_19 - .L_18)


	//   ....[0]....
.L_18:
        /*006c*/ 	.word	0x000000a0


	//   ....[1]....
        /*0070*/ 	.word	0x00000270


	//----- nvinfo : EIATTR_CBANK_PARAM_SIZE
	.align		4
.L_19:
        /*0074*/ 	.byte	0x03, 0x19
        /*0076*/ 	.short	0x0028


	//----- nvinfo : EIATTR_PARAM_CBANK
	.align		4
        /*0078*/ 	.byte	0x04, 0x0a
        /*007a*/ 	.short	(.L_21 - .L_20)
	.align		4
.L_20:
        /*007c*/ 	.word	index@(.nv.constant0.DYbinaryentropy)
        /*0080*/ 	.short	0x0380
        /*0082*/ 	.short	0x0028


	//----- nvinfo : EIATTR_SW_WAR
	.align		4
.L_21:
        /*0084*/ 	.byte	0x04, 0x36
        /*0086*/ 	.short	(.L_23 - .L_22)
.L_22:
        /*0088*/ 	.word	0x00000008
.L_23:


//--------------------- .nv.callgraph             --------------------------
	.section	.nv.callgraph,"",@"SHT_CUDA_CALLGRAPH"
	.align	4
	.sectionentsize	8
	.align		4
        /*0000*/ 	.word	0x00000000
	.align		4
        /*0004*/ 	.word	0xffffffff
	.align		4
        /*0008*/ 	.word	0x00000000
	.align		4
        /*000c*/ 	.word	0xfffffffe
	.align		4
        /*0010*/ 	.word	0x00000000
	.align		4
        /*0014*/ 	.word	0xfffffffd
	.align		4
        /*0018*/ 	.word	0x00000000
	.align		4
        /*001c*/ 	.word	0xfffffffc


//--------------------- .text.DYbinaryentropy     --------------------------
	.section	.text.DYbinaryentropy,"ax",@progbits
	.align	128
.text.DYbinaryentropy:
        .type           DYbinaryentropy,@function
        .size           DYbinaryentropy,(.L_x_1 - DYbinaryentropy)
        .other          DYbinaryentropy,@"STO_CUDA_ENTRY STV_DEFAULT"
DYbinaryentropy:
[----:B------:R-:W-:Y:S01]  /*0000*/  LDC R1, c[0x0][0x37c] ;  /* 0x0000df00ff017b82 */ /* 0x000fe20000000800 */
[----:B------:R-:W0:Y:S07]  /*0010*/  S2R R0, SR_TID.X ;  /* 0x0000000000007919 */ /* 0x000e2e0000002100 */
[----:B------:R-:W1:Y:S01]  /*0020*/  S2UR UR4, SR_CTAID.X ;  /* 0x00000000000479c3 */ /* 0x000e620000002500 */
[----:B------:R-:W2:Y:S07]  /*0030*/  LDCU UR6, c[0x0][0x380] ;  /* 0x00007000ff0677ac */ /* 0x000eae0008000800 */
[----:B------:R-:W3:Y:S01]  /*0040*/  LDC R5, c[0x0][0x360] ;  /* 0x0000d800ff057b82 */ /* 0x000ee20000000800 */
[----:B-1----:R-:W-:Y:S01]  /*0050*/  ULOP3.LUT UR4, UR4, 0xffff, URZ, 0xc0, !UPT ;  /* 0x0000ffff04047892 */ /* 0x002fe2000f8ec0ff */
[----:B0-----:R-:W-:-:S02]  /*0060*/  LOP3.LUT R0, R0, 0xffff, RZ, 0xc0, !PT ;  /* 0x0000ffff00007812 */ /* 0x001fc400078ec0ff */
[----:B---3--:R-:W-:-:S05]  /*0070*/  LOP3.LUT R5, R5, 0xffff, RZ, 0xc0, !PT ;  /* 0x0000ffff05057812 */ /* 0x008fca00078ec0ff */
[----:B------:R-:W-:-:S05]  /*0080*/  IMAD R5, R5, UR4, R0 ;  /* 0x0000000405057c24 */ /* 0x000fca000f8e0200 */
[----:B--2---:R-:W-:-:S13]  /*0090*/  ISETP.GE.AND P0, PT, R5, UR6, PT ;  /* 0x0000000605007c0c */ /* 0x004fda000bf06270 */
[----:B------:R-:W-:Y:S05]  /*00a0*/  @P0 EXIT ;  /* 0x000000000000094d */ /* 0x000fea0003800000 */
[----:B------:R-:W0:Y:S01]  /*00b0*/  LDC.64 R8, c[0x0][0x390] ;  /* 0x0000e400ff087b82 */ /* 0x000e220000000a00 */
[----:B------:R-:W1:Y:S07]  /*00c0*/  LDCU.64 UR4, c[0x0][0x358] ;  /* 0x00006b00ff0477ac */ /* 0x000e6e0008000a00 */
[----:B------:R-:W2:Y:S08]  /*00d0*/  LDC.64 R10, c[0x0][0x388] ;  /* 0x0000e200ff0a7b82 */ /* 0x000eb00000000a00 */
[----:B------:R-:W3:Y:S01]  /*00e0*/  LDC.64 R6, c[0x0][0x398] ;  /* 0x0000e600ff067b82 */ /* 0x000ee20000000a00 */
[----:B0-----:R-:W-:-:S07]  /*00f0*/  IMAD.WIDE R8, R5, 0x8, R8 ;  /* 0x0000000805087825 */ /* 0x001fce00078e0208 */
[----:B------:R-:W0:Y:S01]  /*0100*/  LDC.64 R2, c[0x0][0x3a0] ;  /* 0x0000e800ff027b82 */ /* 0x000e220000000a00 */
[----:B-1----:R-:W4:Y:S01]  /*0110*/  LDG.E.64 R8, desc[UR4][R8.64] ;  /* 0x0000000408087981 */ /* 0x002f22000c1e1b00 */
[----:B--2---:R-:W-:-:S06]  /*0120*/  IMAD.WIDE R10, R5, 0x8, R10 ;  /* 0x00000008050a7825 */ /* 0x004fcc00078e020a */
[----:B------:R-:W2:Y:S04]  /*0130*/  LDG.E.64 R10, desc[UR4][R10.64] ;  /* 0x000000040a0a7981 */ /* 0x000ea8000c1e1b00 */
[----:B---3--:R-:W3:Y:S01]  /*0140*/  LDG.E.64 R6, desc[UR4][R6.64] ;  /* 0x0000000406067981 */ /* 0x008ee2000c1e1b00 */
[----:B0-----:R-:W-:-:S05]  /*0150*/  IMAD.WIDE R2, R5, 0x8, R2 ;  /* 0x0000000805027825 */ /* 0x001fca00078e0202 */
[----:B------:R-:W5:Y:S01]  /*0160*/  LDG.E.64 R4, desc[UR4][R2.64] ;  /* 0x0000000402047981 */ /* 0x000f62000c1e1b00 */
[----:B------:R-:W-:Y:S01]  /*0170*/  I2FP.F32.S32 R14, UR6 ;  /* 0x00000006000e7c45 */ /* 0x000fe20008201400 */
[----:B----4-:R-:W-:-:S08]  /*0180*/  DADD R12, -R8, 1 ;  /* 0x3ff00000080c7429 */ /* 0x010fd00000000100 */
[C---:B------:R-:W-:Y:S02]  /*0190*/  DMUL R12, R8.reuse, R12 ;  /* 0x0000000c080c7228 */ /* 0x040fe40000000000 */
[----:B--2---:R-:W-:-:S08]  /*01a0*/  DADD R8, R8, -R10 ;  /* 0x0000000008087229 */ /* 0x004fd0000000080a */
[----:B------:R-:W0:Y:S08]  /*01b0*/  F2F.F32.F64 R12, R12 ;  /* 0x0000000c000c7310 */ /* 0x000e300000301000 */
[----:B------:R-:W1:Y:S08]  /*01c0*/  F2F.F32.F64 R8, R8 ;  /* 0x0000000800087310 */ /* 0x000e700000301000 */
[----:B0-----:R-:W1:Y:S02]  /*01d0*/  MUFU.RCP R15, R12 ;  /* 0x0000000c000f7308 */ /* 0x001e640000001000 */
[----:B-1----:R-:W-:-:S06]  /*01e0*/  FMUL.FTZ R0, R8, R15 ;  /* 0x0000000f08007220 */ /* 0x002fcc0000410000 */
[----:B------:R-:W0:Y:S08]  /*01f0*/  MUFU.RCP R15, R14 ;  /* 0x0000000e000f7308 */ /* 0x000e300000001000 */
[----:B------:R-:W3:Y:S02]  /*0200*/  F2F.F64.F32 R10, R0 ;  /* 0x00000000000a7310 */ /* 0x000ee40000201800 */
[----:B---3--:R-:W-:-:S10]  /*0210*/  DMUL R6, R10, R6 ;  /* 0x000000060a067228 */ /* 0x008fd40000000000 */
[----:B------:R-:W0:Y:S02]  /*0220*/  F2F.F32.F64 R6, R6 ;  /* 0x0000000600067310 */ /* 0x000e240000301000 */
[----:B0-----:R-:W-:-:S06]  /*0230*/  FMUL.FTZ R10, R6, R15 ;  /* 0x0000000f060a7220 */ /* 0x001fcc0000410000 */
[----:B------:R-:W5:Y:S02]  /*0240*/  F2F.F64.F32 R10, R10 ;  /* 0x0000000a000a7310 */ /* 0x000f640000201800 */
[----:B-----5:R-:W-:-:S07]  /*0250*/  DADD R4, R10, R4 ;  /* 0x000000000a047229 */ /* 0x020fce0000000004 */
[----:B------:R-:W-:Y:S01]  /*0260*/  STG.E.64 desc[UR4][R2.64], R4 ;  /* 0x0000000402007986 */ /* 0x000fe2000c101b04 */
[----:B------:R-:W-:Y:S05]  /*0270*/  EXIT ;  /* 0x000000000000794d */ /* 0x000fea0003800000 */
.L_x_0:
[----:B------:R-:W-:-:S00]  /*0280*/  BRA `(.L_x_0) ;  /* 0xfffffffc00fc7947 */ /* 0x000fc0000383ffff */
[----:B------:R-:W-:-:S00]  /*0290*/  NOP ;  /* 0x0000000000007918 */ /* 0x000fc00000000000 */
        /* <DEDUP_REMOVED lines=14> */
.L_x_1:


//--------------------- .nv.shared.reserved.0     --------------------------
	.section	.nv.shared.reserved.0,"aw",@nobits
	.weak		__nv_reservedSMEM_offset_0_alias
	.size		__nv_reservedSMEM_offset_0_alias, 0, 64
	.other		__nv_reservedSMEM_offset_0_alias,@"STO_CUDA_RESERVED_SHARED STV_DEFAULT"
__nv_reservedSMEM_offset_0_alias:
	.zero		0
	.zero		64


//--------------------- .nv.constant0.DYbinaryentropy --------------------------
	.section	.nv.constant0.DYbinaryentropy,"a",@progbits
	.sectionflags	@""
	.align	4
.nv.constant0.DYbinaryentropy:
	.zero		936


//--------------------- SYMBOLS --------------------------

	.type		.nv.reservedSmem.offset0,@object
	.size		.nv.reservedSmem.offset0,0x4
